//
// Generated by NVIDIA NVVM Compiler
//
// Compiler Build ID: CL-36424714
// Cuda compilation tools, release 13.0, V13.0.88
// Based on NVVM 20.0.0
//

.version 9.0
.target sm_100
.address_size 64

	// .globl	_Z11coll_kernelPiS_i

.visible .entry _Z11coll_kernelPiS_i(
	.param .u64 .ptr .align 1 _Z11coll_kernelPiS_i_param_0,
	.param .u64 .ptr .align 1 _Z11coll_kernelPiS_i_param_1,
	.param .u32 _Z11coll_kernelPiS_i_param_2
)
{
	.reg .pred 	%p<6>;
	.reg .b32 	%r<15>;
	.reg .b64 	%rd<8>;

	ld.param.u64 	%rd2, [_Z11coll_kernelPiS_i_param_0];
	ld.param.u64 	%rd3, [_Z11coll_kernelPiS_i_param_1];
	ld.param.u32 	%r8, [_Z11coll_kernelPiS_i_param_2];
	mov.u32 	%r1, %ctaid.x;
	setp.ge.s32 	%p2, %r1, %r8;
	@%p2 bra 	$L__BB0_5;
	cvta.to.global.u64 	%rd4, %rd3;
	cvta.to.global.u64 	%rd5, %rd2;
	mul.wide.u32 	%rd6, %r1, 4;
	add.s64 	%rd7, %rd5, %rd6;
	ld.global.u32 	%r13, [%rd7];
	add.s64 	%rd1, %rd4, %rd6;
	mov.b32 	%r14, 1;
$L__BB0_2:
	add.s32 	%r5, %r14, 1;
	and.b32  	%r10, %r13, 1;
	setp.eq.b32 	%p3, %r10, 1;
	shr.s32 	%r11, %r13, 1;
	mad.lo.s32 	%r12, %r13, 3, 1;
	selp.b32 	%r13, %r12, %r11, %p3;
	setp.ne.s32 	%p4, %r13, 1;
	setp.lt.u32 	%p5, %r14, 9999;
	selp.b32 	%r7, %r5, 888888, %p5;
	and.pred  	%p1, %p5, %p4;
	@%p1 bra 	$L__BB0_4;
	st.global.u32 	[%rd1], %r7;
$L__BB0_4:
	mov.u32 	%r14, %r5;
	@%p1 bra 	$L__BB0_2;
$L__BB0_5:
	ret;

}


// ===== COMPILED SASS (sm_100) =====

	.target	sm_100

	.elftype	@"ET_EXEC"


//--------------------- .note.nv.tkinfo           --------------------------
	.section	.note.nv.tkinfo,"",@"SHT_NOTE"
	.sectionflags	@"SHF_NOTE_NV_TKINFO"
	.tkinfo
        /*0018*/ 	.word	0x00000002
        /*0030*/ 	.string	""
        /*0030*/ 	.string	"ptxas"
        /*0030*/ 	.string	"Cuda compilation tools, release 13.0, V13.0.88"
        /*0030*/ 	.string	"Build cuda_13.0.r13.0/compiler.36424714_0"
        /*0030*/ 	.string	"-arch sm_100 -m 64 "



//--------------------- .note.nv.cuinfo           --------------------------
	.section	.note.nv.cuinfo,"",@"SHT_NOTE"
	.sectionflags	@"SHF_NOTE_NV_CUINFO"
        /*0018*/ 	.short	0x0002
        /*001a*/ 	.short	0x0064
        /*001c*/ 	.short	0x0082
	.zero		2


//--------------------- .nv.info                  --------------------------
	.section	.nv.info,"",@"SHT_CUDA_INFO"
	.align	4


	//----- nvinfo : EIATTR_REGCOUNT
	.align		4
        /*0000*/ 	.byte	0x04, 0x2f
        /*0002*/ 	.short	(.L_1 - .L_0)
	.align		4
.L_0:
        /*0004*/ 	.word	index@(_Z11coll_kernelPiS_i)
        /*0008*/ 	.word	0x0000000c


	//----- nvinfo : EIATTR_FRAME_SIZE
	.align		4
.L_1:
        /*000c*/ 	.byte	0x04, 0x11
        /*000e*/ 	.short	(.L_3 - .L_2)
	.align		4
.L_2:
        /*0010*/ 	.word	index@(_Z11coll_kernelPiS_i)
        /*0014*/ 	.word	0x00000000


	//----- nvinfo : EIATTR_MIN_STACK_SIZE
	.align		4
.L_3:
        /*0018*/ 	.byte	0x04, 0x12
        /*001a*/ 	.short	(.L_5 - .L_4)
	.align		4
.L_4:
        /*001c*/ 	.word	index@(_Z11coll_kernelPiS_i)
        /*0020*/ 	.word	0x00000000
.L_5:


//--------------------- .nv.compat                --------------------------
	.section	.nv.compat,"",@"SHT_CUDA_COMPAT_INFO"
	.align	4
        /*0000*/ 	.byte	0x02, 0x09, 0x00, 0x00, 0x02, 0x02, 0x01, 0x00, 0x02, 0x05, 0x05, 0x00, 0x03, 0x07, 0x01, 0x01
        /*0010*/ 	.byte	0x02, 0x03, 0x00, 0x00, 0x02, 0x06, 0x01, 0x00, 0x04, 0x0b, 0x08, 0x00, 0x09, 0x00, 0x00, 0x00
        /*0020*/ 	.byte	0x00, 0x00, 0x00, 0x00


//--------------------- .nv.info._Z11coll_kernelPiS_i --------------------------
	.section	.nv.info._Z11coll_kernelPiS_i,"",@"SHT_CUDA_INFO"
	.sectionflags	@""
	.align	4


	//----- nvinfo : EIATTR_CUDA_API_VERSION
	.align		4
        /*0000*/ 	.byte	0x04, 0x37
        /*0002*/ 	.short	(.L_7 - .L_6)
.L_6:
        /*0004*/ 	.word	0x00000082


	//----- nvinfo : EIATTR_KPARAM_INFO
	.align		4
.L_7:
        /*0008*/ 	.byte	0x04, 0x17
        /*000a*/ 	.short	(.L_9 - .L_8)
.L_8:
        /*000c*/ 	.word	0x00000000
        /*0010*/ 	.short	0x0002
        /*0012*/ 	.short	0x0010
        /*0014*/ 	.byte	0x00, 0xf0, 0x11, 0x00


	//----- nvinfo : EIATTR_KPARAM_INFO
	.align		4
.L_9:
        /*0018*/ 	.byte	0x04, 0x17
        /*001a*/ 	.short	(.L_11 - .L_10)
.L_10:
        /*001c*/ 	.word	0x00000000
        /*0020*/ 	.short	0x0001
        /*0022*/ 	.short	0x0008
        /*0024*/ 	.byte	0x00, 0xf5, 0x21, 0x00


	//----- nvinfo : EIATTR_KPARAM_INFO
	.align		4
.L_11:
        /*0028*/ 	.byte	0x04, 0x17
        /*002a*/ 	.short	(.L_13 - .L_12)
.L_12:
        /*002c*/ 	.word	0x00000000
        /*0030*/ 	.short	0x0000
        /*0032*/ 	.short	0x0000
        /*0034*/ 	.byte	0x00, 0xf5, 0x21, 0x00


	//----- nvinfo : EIATTR_SPARSE_MMA_MASK
	.align		4
.L_13:
        /*0038*/ 	.byte	0x03, 0x50
        /*003a*/ 	.short	0x0000


	//----- nvinfo : EIATTR_MAXREG_COUNT
	.align		4
        /*003c*/ 	.byte	0x03, 0x1b
        /*003e*/ 	.short	0x00ff


	//----- nvinfo : EIATTR_MERCURY_ISA_VERSION
	.align		4
        /*0040*/ 	.byte	0x03, 0x5f
        /*0042*/ 	.short	0x0101


	//----- nvinfo : EIATTR_VRC_CTA_INIT_COUNT
	.align		4
        /*0044*/ 	.byte	0x02, 0x4a
	.zero		1
	.zero		1


	//----- nvinfo : EIATTR_EXIT_INSTR_OFFSETS
	.align		4
        /*0048*/ 	.byte	0x04, 0x1c
        /*004a*/ 	.short	(.L_15 - .L_14)


	//   ....[0]....
.L_14:
        /*004c*/ 	.word	0x00000040


	//   ....[1]....
        /*0050*/ 	.word	0x00000190


	//----- nvinfo : EIATTR_CBANK_PARAM_SIZE
	.align		4
.L_15:
        /*0054*/ 	.byte	0x03, 0x19
        /*0056*/ 	.short	0x0014


	//----- nvinfo : EIATTR_PARAM_CBANK
	.align		4
        /*0058*/ 	.byte	0x04, 0x0a
        /*005a*/ 	.short	(.L_17 - .L_16)
	.align		4
.L_16:
        /*005c*/ 	.word	index@(.nv.constant0._Z11coll_kernelPiS_i)
        /*0060*/ 	.short	0x0380
        /*0062*/ 	.short	0x0014


	//----- nvinfo : EIATTR_SW_WAR
	.align		4
.L_17:
        /*0064*/ 	.byte	0x04, 0x36
        /*0066*/ 	.short	(.L_19 - .L_18)
.L_18:
        /*0068*/ 	.word	0x00000008
.L_19:


//--------------------- .nv.callgraph             --------------------------
	.section	.nv.callgraph,"",@"SHT_CUDA_CALLGRAPH"
	.align	4
	.sectionentsize	8
	.align		4
        /*0000*/ 	.word	0x00000000
	.align		4
        /*0004*/ 	.word	0xffffffff
	.align		4
        /*0008*/ 	.word	0x00000000
	.align		4
        /*000c*/ 	.word	0xfffffffe
	.align		4
        /*0010*/ 	.word	0x00000000
	.align		4
        /*0014*/ 	.word	0xfffffffd
	.align		4
        /*0018*/ 	.word	0x00000000
	.align		4
        /*001c*/ 	.word	0xfffffffc


//--------------------- .text._Z11coll_kernelPiS_i --------------------------
	.section	.text._Z11coll_kernelPiS_i,"ax",@progbits
	.align	128
        .global         _Z11coll_kernelPiS_i
        .type           _Z11coll_kernelPiS_i,@function
        .size           _Z11coll_kernelPiS_i,(.L_x_2 - _Z11coll_kernelPiS_i)
        .other          _Z11coll_kernelPiS_i,@"STO_CUDA_ENTRY STV_DEFAULT"
_Z11coll_kernelPiS_i:
.text._Z11coll_kernelPiS_i:
[----:B------:R-:W-:Y:S01]  /*0000*/  LDC R1, c[0x0][0x37c] ;  /* 0x0000df00ff017b82 */ /* 0x000fe20000000800 */
[----:B------:R-:W0:Y:S01]  /*0010*/  S2R R7, SR_CTAID.X ;  /* 0x0000000000077919 */ /* 0x000e220000002500 */
[----:B------:R-:W0:Y:S02]  /*0020*/  LDCU UR4, c[0x0][0x390] ;  /* 0x00007200ff0477ac */ /* 0x000e240008000800 */
[----:B0-----:R-:W-:-:S13]  /*0030*/  ISETP.GE.AND P0, PT, R7, UR4, PT ;  /* 0x0000000407007c0c */ /* 0x001fda000bf06270 */
[----:B------:R-:W-:Y:S05]  /*0040*/  @P0 EXIT ;  /* 0x000000000000094d */ /* 0x000fea0003800000 */
[----:B------:R-:W0:Y:S01]  /*0050*/  LDC.64 R2, c[0x0][0x380] ;  /* 0x0000e000ff027b82 */ /* 0x000e220000000a00 */
[----:B------:R-:W1:Y:S07]  /*0060*/  LDCU.64 UR4, c[0x0][0x358] ;  /* 0x00006b00ff0477ac */ /* 0x000e6e0008000a00 */
[----:B------:R-:W2:Y:S01]  /*0070*/  LDC.64 R4, c[0x0][0x388] ;  /* 0x0000e200ff047b82 */ /* 0x000ea20000000a00 */
[----:B0-----:R-:W-:-:S06]  /*0080*/  IMAD.WIDE.U32 R2, R7, 0x4, R2 ;  /* 0x0000000407027825 */ /* 0x001fcc00078e0002 */
[----:B-1----:R0:W5:Y:S01]  /*0090*/  LDG.E R2, desc[UR4][R2.64] ;  /* 0x0000000402027981 */ /* 0x002162000c1e1900 */
[----:B------:R-:W-:Y:S02]  /*00a0*/  IMAD.MOV.U32 R0, RZ, RZ, 0x1 ;  /* 0x00000001ff007424 */ /* 0x000fe400078e00ff */
[----:B--2---:R-:W-:-:S04]  /*00b0*/  IMAD.WIDE.U32 R4, R7, 0x4, R4 ;  /* 0x0000000407047825 */ /* 0x004fc800078e0004 */
[----:B------:R-:W-:-:S07]  /*00c0*/  IMAD.MOV.U32 R7, RZ, RZ, 0x1 ;  /* 0x00000001ff077424 */ /* 0x000fce00078e00ff */
.L_x_0:
[----:B0----5:R-:W-:-:S04]  /*00d0*/  LOP3.LUT R3, R2, 0x1, RZ, 0xc0, !PT ;  /* 0x0000000102037812 */ /* 0x021fc800078ec0ff */
[----:B------:R-:W-:Y:S02]  /*00e0*/  ISETP.NE.U32.AND P0, PT, R3, 0x1, PT ;  /* 0x000000010300780c */ /* 0x000fe40003f05070 */
[----:B------:R-:W-:-:S11]  /*00f0*/  SHF.R.S32.HI R3, RZ, 0x1, R2 ;  /* 0x00000001ff037819 */ /* 0x000fd60000011402 */
[----:B------:R-:W-:Y:S01]  /*0100*/  @!P0 IMAD R3, R2, 0x3, R7 ;  /* 0x0000000302038824 */ /* 0x000fe200078e0207 */
[C---:B------:R-:W-:Y:S01]  /*0110*/  ISETP.GE.U32.AND P0, PT, R0.reuse, 0x270f, PT ;  /* 0x0000270f0000780c */ /* 0x040fe20003f06070 */
[----:B------:R-:W-:Y:S02]  /*0120*/  VIADD R0, R0, 0x1 ;  /* 0x0000000100007836 */ /* 0x000fe40000000000 */
[----:B------:R-:W-:Y:S01]  /*0130*/  IMAD.MOV.U32 R2, RZ, RZ, R3 ;  /* 0x000000ffff027224 */ /* 0x000fe200078e0003 */
[----:B------:R-:W-:Y:S02]  /*0140*/  ISETP.NE.AND P1, PT, R3, 0x1, !P0 ;  /* 0x000000010300780c */ /* 0x000fe40004725270 */
[----:B------:R-:W-:-:S11]  /*0150*/  SEL R9, R0, 0xd9038, !P0 ;  /* 0x000d903800097807 */ /* 0x000fd60004000000 */
[----:B------:R1:W-:Y:S01]  /*0160*/  @!P1 STG.E desc[UR4][R4.64], R9 ;  /* 0x0000000904009986 */ /* 0x0003e2000c101904 */
[----:B------:R-:W-:-:S13]  /*0170*/  ISETP.NE.AND P1, PT, R3, 0x1, PT ;  /* 0x000000010300780c */ /* 0x000fda0003f25270 */
[----:B-1----:R-:W-:Y:S05]  /*0180*/  @!P0 BRA P1, `(.L_x_0) ;  /* 0xfffffffc00d08947 */ /* 0x002fea000083ffff */
[----:B------:R-:W-:Y:S05]  /*0190*/  EXIT ;  /* 0x000000000000794d */ /* 0x000fea0003800000 */
.L_x_1:
[----:B------:R-:W-:-:S00]  /*01a0*/  BRA `(.L_x_1) ;  /* 0xfffffffc00fc7947 */ /* 0x000fc0000383ffff */
[----:B------:R-:W-:-:S00]  /*01b0*/  NOP ;  /* 0x0000000000007918 */ /* 0x000fc00000000000 */
        /* <DEDUP_REMOVED lines=12> */
.L_x_2:


//--------------------- .nv.shared.reserved.0     --------------------------
	.section	.nv.shared.reserved.0,"aw",@nobits
	.weak		__nv_reservedSMEM_offset_0_alias
	.size		__nv_reservedSMEM_offset_0_alias, 0, 64
	.other		__nv_reservedSMEM_offset_0_alias,@"STO_CUDA_RESERVED_SHARED STV_DEFAULT"
__nv_reservedSMEM_offset_0_alias:
	.zero		0
	.zero		64


//--------------------- .nv.constant0._Z11coll_kernelPiS_i --------------------------
	.section	.nv.constant0._Z11coll_kernelPiS_i,"a",@progbits
	.sectionflags	@""
	.align	4
.nv.constant0._Z11coll_kernelPiS_i:
	.zero		916


//--------------------- SYMBOLS --------------------------

	.type		.nv.reservedSmem.offset0,@object
	.size		.nv.reservedSmem.offset0,0x4
